//
// Generated by NVIDIA NVVM Compiler
//
// Compiler Build ID: CL-36424714
// Cuda compilation tools, release 13.0, V13.0.88
// Based on NVVM 20.0.0
//

.version 9.0
.target sm_100
.address_size 64

	// .globl	GetDistanceToClasses

.visible .entry GetDistanceToClasses(
	.param .u32 GetDistanceToClasses_param_0,
	.param .u32 GetDistanceToClasses_param_1,
	.param .u64 .ptr .align 1 GetDistanceToClasses_param_2,
	.param .u32 GetDistanceToClasses_param_3,
	.param .u32 GetDistanceToClasses_param_4,
	.param .u64 .ptr .align 1 GetDistanceToClasses_param_5,
	.param .u32 GetDistanceToClasses_param_6,
	.param .u64 .ptr .align 1 GetDistanceToClasses_param_7,
	.param .u32 GetDistanceToClasses_param_8
)
{
	.reg .pred 	%p<11>;
	.reg .b32 	%r<39>;
	.reg .b32 	%f<141>;
	.reg .b64 	%rd<31>;

	ld.param.u32 	%r25, [GetDistanceToClasses_param_0];
	ld.param.u32 	%r23, [GetDistanceToClasses_param_1];
	ld.param.u64 	%rd11, [GetDistanceToClasses_param_2];
	ld.param.u32 	%r24, [GetDistanceToClasses_param_4];
	ld.param.u64 	%rd12, [GetDistanceToClasses_param_5];
	ld.param.u64 	%rd10, [GetDistanceToClasses_param_7];
	cvta.to.global.u64 	%rd1, %rd12;
	cvta.to.global.u64 	%rd2, %rd11;
	mov.u32 	%r26, %tid.x;
	mov.u32 	%r27, %ctaid.x;
	mov.u32 	%r28, %ntid.x;
	mad.lo.s32 	%r1, %r27, %r28, %r26;
	setp.gt.s32 	%p1, %r1, %r25;
	@%p1 bra 	$L__BB0_15;
	setp.lt.s32 	%p2, %r23, 1;
	mov.f32 	%f140, 0f00000000;
	@%p2 bra 	$L__BB0_14;
	mul.lo.s32 	%r2, %r24, %r1;
	and.b32  	%r3, %r23, 15;
	setp.lt.u32 	%p3, %r23, 16;
	mov.f32 	%f140, 0f00000000;
	mov.b32 	%r35, 0;
	@%p3 bra 	$L__BB0_5;
	and.b32  	%r35, %r23, 2147483632;
	neg.s32 	%r33, %r35;
	add.s64 	%rd3, %rd2, 32;
	add.s64 	%rd29, %rd1, 32;
	mov.f32 	%f140, 0f00000000;
	mov.u32 	%r32, %r2;
$L__BB0_4:
	.pragma "nounroll";
	mul.wide.s32 	%rd13, %r32, 4;
	add.s64 	%rd14, %rd3, %rd13;
	ld.global.f32 	%f18, [%rd14+-32];
	ld.global.f32 	%f19, [%rd29+-32];
	sub.f32 	%f20, %f18, %f19;
	fma.rn.f32 	%f21, %f20, %f20, %f140;
	ld.global.f32 	%f22, [%rd14+-28];
	ld.global.f32 	%f23, [%rd29+-28];
	sub.f32 	%f24, %f22, %f23;
	fma.rn.f32 	%f25, %f24, %f24, %f21;
	ld.global.f32 	%f26, [%rd14+-24];
	ld.global.f32 	%f27, [%rd29+-24];
	sub.f32 	%f28, %f26, %f27;
	fma.rn.f32 	%f29, %f28, %f28, %f25;
	ld.global.f32 	%f30, [%rd14+-20];
	ld.global.f32 	%f31, [%rd29+-20];
	sub.f32 	%f32, %f30, %f31;
	fma.rn.f32 	%f33, %f32, %f32, %f29;
	ld.global.f32 	%f34, [%rd14+-16];
	ld.global.f32 	%f35, [%rd29+-16];
	sub.f32 	%f36, %f34, %f35;
	fma.rn.f32 	%f37, %f36, %f36, %f33;
	ld.global.f32 	%f38, [%rd14+-12];
	ld.global.f32 	%f39, [%rd29+-12];
	sub.f32 	%f40, %f38, %f39;
	fma.rn.f32 	%f41, %f40, %f40, %f37;
	ld.global.f32 	%f42, [%rd14+-8];
	ld.global.f32 	%f43, [%rd29+-8];
	sub.f32 	%f44, %f42, %f43;
	fma.rn.f32 	%f45, %f44, %f44, %f41;
	ld.global.f32 	%f46, [%rd14+-4];
	ld.global.f32 	%f47, [%rd29+-4];
	sub.f32 	%f48, %f46, %f47;
	fma.rn.f32 	%f49, %f48, %f48, %f45;
	ld.global.f32 	%f50, [%rd14];
	ld.global.f32 	%f51, [%rd29];
	sub.f32 	%f52, %f50, %f51;
	fma.rn.f32 	%f53, %f52, %f52, %f49;
	ld.global.f32 	%f54, [%rd14+4];
	ld.global.f32 	%f55, [%rd29+4];
	sub.f32 	%f56, %f54, %f55;
	fma.rn.f32 	%f57, %f56, %f56, %f53;
	ld.global.f32 	%f58, [%rd14+8];
	ld.global.f32 	%f59, [%rd29+8];
	sub.f32 	%f60, %f58, %f59;
	fma.rn.f32 	%f61, %f60, %f60, %f57;
	ld.global.f32 	%f62, [%rd14+12];
	ld.global.f32 	%f63, [%rd29+12];
	sub.f32 	%f64, %f62, %f63;
	fma.rn.f32 	%f65, %f64, %f64, %f61;
	ld.global.f32 	%f66, [%rd14+16];
	ld.global.f32 	%f67, [%rd29+16];
	sub.f32 	%f68, %f66, %f67;
	fma.rn.f32 	%f69, %f68, %f68, %f65;
	ld.global.f32 	%f70, [%rd14+20];
	ld.global.f32 	%f71, [%rd29+20];
	sub.f32 	%f72, %f70, %f71;
	fma.rn.f32 	%f73, %f72, %f72, %f69;
	ld.global.f32 	%f74, [%rd14+24];
	ld.global.f32 	%f75, [%rd29+24];
	sub.f32 	%f76, %f74, %f75;
	fma.rn.f32 	%f77, %f76, %f76, %f73;
	ld.global.f32 	%f78, [%rd14+28];
	ld.global.f32 	%f79, [%rd29+28];
	sub.f32 	%f80, %f78, %f79;
	fma.rn.f32 	%f140, %f80, %f80, %f77;
	add.s32 	%r33, %r33, 16;
	add.s32 	%r32, %r32, 16;
	add.s64 	%rd29, %rd29, 64;
	setp.ne.s32 	%p4, %r33, 0;
	@%p4 bra 	$L__BB0_4;
$L__BB0_5:
	setp.eq.s32 	%p5, %r3, 0;
	@%p5 bra 	$L__BB0_14;
	and.b32  	%r11, %r23, 7;
	setp.lt.u32 	%p6, %r3, 8;
	@%p6 bra 	$L__BB0_8;
	add.s32 	%r30, %r35, %r2;
	mul.wide.s32 	%rd15, %r30, 4;
	add.s64 	%rd16, %rd2, %rd15;
	ld.global.f32 	%f82, [%rd16];
	mul.wide.u32 	%rd17, %r35, 4;
	add.s64 	%rd18, %rd1, %rd17;
	ld.global.f32 	%f83, [%rd18];
	sub.f32 	%f84, %f82, %f83;
	fma.rn.f32 	%f85, %f84, %f84, %f140;
	ld.global.f32 	%f86, [%rd16+4];
	ld.global.f32 	%f87, [%rd18+4];
	sub.f32 	%f88, %f86, %f87;
	fma.rn.f32 	%f89, %f88, %f88, %f85;
	ld.global.f32 	%f90, [%rd16+8];
	ld.global.f32 	%f91, [%rd18+8];
	sub.f32 	%f92, %f90, %f91;
	fma.rn.f32 	%f93, %f92, %f92, %f89;
	ld.global.f32 	%f94, [%rd16+12];
	ld.global.f32 	%f95, [%rd18+12];
	sub.f32 	%f96, %f94, %f95;
	fma.rn.f32 	%f97, %f96, %f96, %f93;
	ld.global.f32 	%f98, [%rd16+16];
	ld.global.f32 	%f99, [%rd18+16];
	sub.f32 	%f100, %f98, %f99;
	fma.rn.f32 	%f101, %f100, %f100, %f97;
	ld.global.f32 	%f102, [%rd16+20];
	ld.global.f32 	%f103, [%rd18+20];
	sub.f32 	%f104, %f102, %f103;
	fma.rn.f32 	%f105, %f104, %f104, %f101;
	ld.global.f32 	%f106, [%rd16+24];
	ld.global.f32 	%f107, [%rd18+24];
	sub.f32 	%f108, %f106, %f107;
	fma.rn.f32 	%f109, %f108, %f108, %f105;
	ld.global.f32 	%f110, [%rd16+28];
	ld.global.f32 	%f111, [%rd18+28];
	sub.f32 	%f112, %f110, %f111;
	fma.rn.f32 	%f140, %f112, %f112, %f109;
	add.s32 	%r35, %r35, 8;
$L__BB0_8:
	setp.eq.s32 	%p7, %r11, 0;
	@%p7 bra 	$L__BB0_14;
	and.b32  	%r14, %r23, 3;
	setp.lt.u32 	%p8, %r11, 4;
	@%p8 bra 	$L__BB0_11;
	add.s32 	%r31, %r35, %r2;
	mul.wide.s32 	%rd19, %r31, 4;
	add.s64 	%rd20, %rd2, %rd19;
	ld.global.f32 	%f114, [%rd20];
	mul.wide.u32 	%rd21, %r35, 4;
	add.s64 	%rd22, %rd1, %rd21;
	ld.global.f32 	%f115, [%rd22];
	sub.f32 	%f116, %f114, %f115;
	fma.rn.f32 	%f117, %f116, %f116, %f140;
	ld.global.f32 	%f118, [%rd20+4];
	ld.global.f32 	%f119, [%rd22+4];
	sub.f32 	%f120, %f118, %f119;
	fma.rn.f32 	%f121, %f120, %f120, %f117;
	ld.global.f32 	%f122, [%rd20+8];
	ld.global.f32 	%f123, [%rd22+8];
	sub.f32 	%f124, %f122, %f123;
	fma.rn.f32 	%f125, %f124, %f124, %f121;
	ld.global.f32 	%f126, [%rd20+12];
	ld.global.f32 	%f127, [%rd22+12];
	sub.f32 	%f128, %f126, %f127;
	fma.rn.f32 	%f140, %f128, %f128, %f125;
	add.s32 	%r35, %r35, 4;
$L__BB0_11:
	setp.eq.s32 	%p9, %r14, 0;
	@%p9 bra 	$L__BB0_14;
	mul.wide.u32 	%rd23, %r35, 4;
	add.s64 	%rd30, %rd1, %rd23;
	add.s32 	%r38, %r35, %r2;
	neg.s32 	%r37, %r14;
$L__BB0_13:
	.pragma "nounroll";
	mul.wide.s32 	%rd24, %r38, 4;
	add.s64 	%rd25, %rd2, %rd24;
	ld.global.f32 	%f129, [%rd25];
	ld.global.f32 	%f130, [%rd30];
	sub.f32 	%f131, %f129, %f130;
	fma.rn.f32 	%f140, %f131, %f131, %f140;
	add.s64 	%rd30, %rd30, 4;
	add.s32 	%r38, %r38, 1;
	add.s32 	%r37, %r37, 1;
	setp.ne.s32 	%p10, %r37, 0;
	@%p10 bra 	$L__BB0_13;
$L__BB0_14:
	cvta.to.global.u64 	%rd26, %rd10;
	mul.wide.s32 	%rd27, %r1, 4;
	add.s64 	%rd28, %rd26, %rd27;
	st.global.f32 	[%rd28], %f140;
$L__BB0_15:
	ret;

}


// ===== COMPILED SASS (sm_100) =====

	.target	sm_100

	.elftype	@"ET_EXEC"


//--------------------- .note.nv.tkinfo           --------------------------
	.section	.note.nv.tkinfo,"",@"SHT_NOTE"
	.sectionflags	@"SHF_NOTE_NV_TKINFO"
	.tkinfo
        /*0018*/ 	.word	0x00000002
        /*0030*/ 	.string	""
        /*0030*/ 	.string	"ptxas"
        /*0030*/ 	.string	"Cuda compilation tools, release 13.0, V13.0.88"
        /*0030*/ 	.string	"Build cuda_13.0.r13.0/compiler.36424714_0"
        /*0030*/ 	.string	"-arch sm_100 -m 64 "



//--------------------- .note.nv.cuinfo           --------------------------
	.section	.note.nv.cuinfo,"",@"SHT_NOTE"
	.sectionflags	@"SHF_NOTE_NV_CUINFO"
        /*0018*/ 	.short	0x0002
        /*001a*/ 	.short	0x0064
        /*001c*/ 	.short	0x0082
	.zero		2


//--------------------- .nv.info                  --------------------------
	.section	.nv.info,"",@"SHT_CUDA_INFO"
	.align	4


	//----- nvinfo : EIATTR_REGCOUNT
	.align		4
        /*0000*/ 	.byte	0x04, 0x2f
        /*0002*/ 	.short	(.L_1 - .L_0)
	.align		4
.L_0:
        /*0004*/ 	.word	index@(GetDistanceToClasses)
        /*0008*/ 	.word	0x0000001f


	//----- nvinfo : EIATTR_FRAME_SIZE
	.align		4
.L_1:
        /*000c*/ 	.byte	0x04, 0x11
        /*000e*/ 	.short	(.L_3 - .L_2)
	.align		4
.L_2:
        /*0010*/ 	.word	index@(GetDistanceToClasses)
        /*0014*/ 	.word	0x00000000


	//----- nvinfo : EIATTR_MIN_STACK_SIZE
	.align		4
.L_3:
        /*0018*/ 	.byte	0x04, 0x12
        /*001a*/ 	.short	(.L_5 - .L_4)
	.align		4
.L_4:
        /*001c*/ 	.word	index@(GetDistanceToClasses)
        /*0020*/ 	.word	0x00000000
.L_5:


//--------------------- .nv.compat                --------------------------
	.section	.nv.compat,"",@"SHT_CUDA_COMPAT_INFO"
	.align	4
        /*0000*/ 	.byte	0x02, 0x09, 0x00, 0x00, 0x02, 0x02, 0x01, 0x00, 0x02, 0x05, 0x05, 0x00, 0x03, 0x07, 0x01, 0x01
        /*0010*/ 	.byte	0x02, 0x03, 0x00, 0x00, 0x02, 0x06, 0x01, 0x00, 0x04, 0x0b, 0x08, 0x00, 0x09, 0x00, 0x00, 0x00
        /*0020*/ 	.byte	0x00, 0x00, 0x00, 0x00


//--------------------- .nv.info.GetDistanceToClasses --------------------------
	.section	.nv.info.GetDistanceToClasses,"",@"SHT_CUDA_INFO"
	.sectionflags	@""
	.align	4


	//----- nvinfo : EIATTR_CUDA_API_VERSION
	.align		4
        /*0000*/ 	.byte	0x04, 0x37
        /*0002*/ 	.short	(.L_7 - .L_6)
.L_6:
        /*0004*/ 	.word	0x00000082


	//----- nvinfo : EIATTR_KPARAM_INFO
	.align		4
.L_7:
        /*0008*/ 	.byte	0x04, 0x17
        /*000a*/ 	.short	(.L_9 - .L_8)
.L_8:
        /*000c*/ 	.word	0x00000000
        /*0010*/ 	.short	0x0008
        /*0012*/ 	.short	0x0030
        /*0014*/ 	.byte	0x00, 0xf0, 0x11, 0x00


	//----- nvinfo : EIATTR_KPARAM_INFO
	.align		4
.L_9:
        /*0018*/ 	.byte	0x04, 0x17
        /*001a*/ 	.short	(.L_11 - .L_10)
.L_10:
        /*001c*/ 	.word	0x00000000
        /*0020*/ 	.short	0x0007
        /*0022*/ 	.short	0x0028
        /*0024*/ 	.byte	0x00, 0xf5, 0x21, 0x00


	//----- nvinfo : EIATTR_KPARAM_INFO
	.align		4
.L_11:
        /*0028*/ 	.byte	0x04, 0x17
        /*002a*/ 	.short	(.L_13 - .L_12)
.L_12:
        /*002c*/ 	.word	0x00000000
        /*0030*/ 	.short	0x0006
        /*0032*/ 	.short	0x0020
        /*0034*/ 	.byte	0x00, 0xf0, 0x11, 0x00


	//----- nvinfo : EIATTR_KPARAM_INFO
	.align		4
.L_13:
        /*0038*/ 	.byte	0x04, 0x17
        /*003a*/ 	.short	(.L_15 - .L_14)
.L_14:
        /*003c*/ 	.word	0x00000000
        /*0040*/ 	.short	0x0005
        /*0042*/ 	.short	0x0018
        /*0044*/ 	.byte	0x00, 0xf5, 0x21, 0x00


	//----- nvinfo : EIATTR_KPARAM_INFO
	.align		4
.L_15:
        /*0048*/ 	.byte	0x04, 0x17
        /*004a*/ 	.short	(.L_17 - .L_16)
.L_16:
        /*004c*/ 	.word	0x00000000
        /*0050*/ 	.short	0x0004
        /*0052*/ 	.short	0x0014
        /*0054*/ 	.byte	0x00, 0xf0, 0x11, 0x00


	//----- nvinfo : EIATTR_KPARAM_INFO
	.align		4
.L_17:
        /*0058*/ 	.byte	0x04, 0x17
        /*005a*/ 	.short	(.L_19 - .L_18)
.L_18:
        /*005c*/ 	.word	0x00000000
        /*0060*/ 	.short	0x0003
        /*0062*/ 	.short	0x0010
        /*0064*/ 	.byte	0x00, 0xf0, 0x11, 0x00


	//----- nvinfo : EIATTR_KPARAM_INFO
	.align		4
.L_19:
        /*0068*/ 	.byte	0x04, 0x17
        /*006a*/ 	.short	(.L_21 - .L_20)
.L_20:
        /*006c*/ 	.word	0x00000000
        /*0070*/ 	.short	0x0002
        /*0072*/ 	.short	0x0008
        /*0074*/ 	.byte	0x00, 0xf5, 0x21, 0x00


	//----- nvinfo : EIATTR_KPARAM_INFO
	.align		4
.L_21:
        /*0078*/ 	.byte	0x04, 0x17
        /*007a*/ 	.short	(.L_23 - .L_22)
.L_22:
        /*007c*/ 	.word	0x00000000
        /*0080*/ 	.short	0x0001
        /*0082*/ 	.short	0x0004
        /*0084*/ 	.byte	0x00, 0xf0, 0x11, 0x00


	//----- nvinfo : EIATTR_KPARAM_INFO
	.align		4
.L_23:
        /*0088*/ 	.byte	0x04, 0x17
        /*008a*/ 	.short	(.L_25 - .L_24)
.L_24:
        /*008c*/ 	.word	0x00000000
        /*0090*/ 	.short	0x0000
        /*0092*/ 	.short	0x0000
        /*0094*/ 	.byte	0x00, 0xf0, 0x11, 0x00


	//----- nvinfo : EIATTR_SPARSE_MMA_MASK
	.align		4
.L_25:
        /*0098*/ 	.byte	0x03, 0x50
        /*009a*/ 	.short	0x0000


	//----- nvinfo : EIATTR_MAXREG_COUNT
	.align		4
        /*009c*/ 	.byte	0x03, 0x1b
        /*009e*/ 	.short	0x00ff


	//----- nvinfo : EIATTR_MERCURY_ISA_VERSION
	.align		4
        /*00a0*/ 	.byte	0x03, 0x5f
        /*00a2*/ 	.short	0x0101


	//----- nvinfo : EIATTR_VRC_CTA_INIT_COUNT
	.align		4
        /*00a4*/ 	.byte	0x02, 0x4a
	.zero		1
	.zero		1


	//----- nvinfo : EIATTR_EXIT_INSTR_OFFSETS
	.align		4
        /*00a8*/ 	.byte	0x04, 0x1c
        /*00aa*/ 	.short	(.L_27 - .L_26)


	//   ....[0]....
.L_26:
        /*00ac*/ 	.word	0x00000070


	//   ....[1]....
        /*00b0*/ 	.word	0x00000c80


	//----- nvinfo : EIATTR_CBANK_PARAM_SIZE
	.align		4
.L_27:
        /*00b4*/ 	.byte	0x03, 0x19
        /*00b6*/ 	.short	0x0034


	//----- nvinfo : EIATTR_PARAM_CBANK
	.align		4
        /*00b8*/ 	.byte	0x04, 0x0a
        /*00ba*/ 	.short	(.L_29 - .L_28)
	.align		4
.L_28:
        /*00bc*/ 	.word	index@(.nv.constant0.GetDistanceToClasses)
        /*00c0*/ 	.short	0x0380
        /*00c2*/ 	.short	0x0034


	//----- nvinfo : EIATTR_SW_WAR
	.align		4
.L_29:
        /*00c4*/ 	.byte	0x04, 0x36
        /*00c6*/ 	.short	(.L_31 - .L_30)
.L_30:
        /*00c8*/ 	.word	0x00000008
.L_31:


//--------------------- .nv.callgraph             --------------------------
	.section	.nv.callgraph,"",@"SHT_CUDA_CALLGRAPH"
	.align	4
	.sectionentsize	8
	.align		4
        /*0000*/ 	.word	0x00000000
	.align		4
        /*0004*/ 	.word	0xffffffff
	.align		4
        /*0008*/ 	.word	0x00000000
	.align		4
        /*000c*/ 	.word	0xfffffffe
	.align		4
        /*0010*/ 	.word	0x00000000
	.align		4
        /*0014*/ 	.word	0xfffffffd
	.align		4
        /*0018*/ 	.word	0x00000000
	.align		4
        /*001c*/ 	.word	0xfffffffc


//--------------------- .text.GetDistanceToClasses --------------------------
	.section	.text.GetDistanceToClasses,"ax",@progbits
	.align	128
        .global         GetDistanceToClasses
        .type           GetDistanceToClasses,@function
        .size           GetDistanceToClasses,(.L_x_7 - GetDistanceToClasses)
        .other          GetDistanceToClasses,@"STO_CUDA_ENTRY STV_DEFAULT"
GetDistanceToClasses:
.text.GetDistanceToClasses:
[----:B------:R-:W-:Y:S01]  /*0000*/  LDC R1, c[0x0][0x37c] ;  /* 0x0000df00ff017b82 */ /* 0x000fe20000000800 */
[----:B------:R-:W0:Y:S07]  /*0010*/  S2R R0, SR_TID.X ;  /* 0x0000000000007919 */ /* 0x000e2e0000002100 */
[----:B------:R-:W0:Y:S01]  /*0020*/  S2UR UR4, SR_CTAID.X ;  /* 0x00000000000479c3 */ /* 0x000e220000002500 */
[----:B------:R-:W1:Y:S07]  /*0030*/  LDCU UR5, c[0x0][0x380] ;  /* 0x00007000ff0577ac */ /* 0x000e6e0008000800 */
[----:B------:R-:W0:Y:S02]  /*0040*/  LDC R3, c[0x0][0x360] ;  /* 0x0000d800ff037b82 */ /* 0x000e240000000800 */
[----:B0-----:R-:W-:-:S05]  /*0050*/  IMAD R0, R3, UR4, R0 ;  /* 0x0000000403007c24 */ /* 0x001fca000f8e0200 */
[----:B-1----:R-:W-:-:S13]  /*0060*/  ISETP.GT.AND P0, PT, R0, UR5, PT ;  /* 0x0000000500007c0c */ /* 0x002fda000bf04270 */
[----:B------:R-:W-:Y:S05]  /*0070*/  @P0 EXIT ;  /* 0x000000000000094d */ /* 0x000fea0003800000 */
[----:B------:R-:W0:Y:S01]  /*0080*/  LDCU UR8, c[0x0][0x384] ;  /* 0x00007080ff0877ac */ /* 0x000e220008000800 */
[----:B------:R-:W-:Y:S01]  /*0090*/  HFMA2 R13, -RZ, RZ, 0, 0 ;  /* 0x00000000ff0d7431 */ /* 0x000fe200000001ff */
[----:B------:R-:W1:Y:S01]  /*00a0*/  LDCU.64 UR12, c[0x0][0x358] ;  /* 0x00006b00ff0c77ac */ /* 0x000e620008000a00 */
[----:B0-----:R-:W-:-:S09]  /*00b0*/  UISETP.GE.AND UP0, UPT, UR8, 0x1, UPT ;  /* 0x000000010800788c */ /* 0x001fd2000bf06270 */
[----:B-1----:R-:W-:Y:S05]  /*00c0*/  BRA.U !UP0, `(.L_x_0) ;  /* 0x0000000908e07547 */ /* 0x002fea000b800000 */
[----:B------:R-:W0:Y:S01]  /*00d0*/  LDCU UR4, c[0x0][0x394] ;  /* 0x00007280ff0477ac */ /* 0x000e220008000800 */
[----:B------:R-:W-:Y:S02]  /*00e0*/  MOV R13, RZ ;  /* 0x000000ff000d7202 */ /* 0x000fe40000000f00 */
[----:B------:R-:W-:Y:S01]  /*00f0*/  MOV R6, RZ ;  /* 0x000000ff00067202 */ /* 0x000fe20000000f00 */
[----:B------:R-:W-:Y:S02]  /*0100*/  UISETP.GE.U32.AND UP1, UPT, UR8, 0x10, UPT ;  /* 0x000000100800788c */ /* 0x000fe4000bf26070 */
[----:B------:R-:W-:-:S04]  /*0110*/  ULOP3.LUT UR9, UR8, 0xf, URZ, 0xc0, !UPT ;  /* 0x0000000f08097892 */ /* 0x000fc8000f8ec0ff */
[----:B------:R-:W-:Y:S01]  /*0120*/  UISETP.NE.AND UP0, UPT, UR9, URZ, UPT ;  /* 0x000000ff0900728c */ /* 0x000fe2000bf05270 */
[----:B0-----:R-:W-:Y:S02]  /*0130*/  IMAD R7, R0, UR4, RZ ;  /* 0x0000000400077c24 */ /* 0x001fe4000f8e02ff */
[----:B------:R-:W-:Y:S08]  /*0140*/  BRA.U !UP1, `(.L_x_1) ;  /* 0x0000000509587547 */ /* 0x000ff0000b800000 */
[----:B------:R-:W0:Y:S01]  /*0150*/  LDCU.64 UR4, c[0x0][0x398] ;  /* 0x00007300ff0477ac */ /* 0x000e220008000a00 */
[----:B------:R-:W-:Y:S02]  /*0160*/  MOV R13, RZ ;  /* 0x000000ff000d7202 */ /* 0x000fe40000000f00 */
[----:B------:R-:W-:Y:S01]  /*0170*/  MOV R8, R7 ;  /* 0x0000000700087202 */ /* 0x000fe20000000f00 */
[----:B------:R-:W1:Y:S01]  /*0180*/  LDCU.64 UR6, c[0x0][0x388] ;  /* 0x00007100ff0677ac */ /* 0x000e620008000a00 */
[----:B------:R-:W-:-:S04]  /*0190*/  ULOP3.LUT UR10, UR8, 0x7ffffff0, URZ, 0xc0, !UPT ;  /* 0x7ffffff0080a7892 */ /* 0x000fc8000f8ec0ff */
[----:B------:R-:W-:Y:S02]  /*01a0*/  UIADD3 UR11, UPT, UPT, -UR10, URZ, URZ ;  /* 0x000000ff0a0b7290 */ /* 0x000fe4000fffe1ff */
[----:B------:R-:W-:Y:S01]  /*01b0*/  MOV R6, UR10 ;  /* 0x0000000a00067c02 */ /* 0x000fe20008000f00 */
[----:B0-----:R-:W-:-:S04]  /*01c0*/  UIADD3 UR4, UP2, UPT, UR4, 0x20, URZ ;  /* 0x0000002004047890 */ /* 0x001fc8000ff5e0ff */
[----:B------:R-:W-:Y:S02]  /*01d0*/  UIADD3.X UR5, UPT, UPT, URZ, UR5, URZ, UP2, !UPT ;  /* 0x00000005ff057290 */ /* 0x000fe400097fe4ff */
[----:B-1----:R-:W-:Y:S01]  /*01e0*/  UIADD3 UR6, UP1, UPT, UR6, 0x20, URZ ;  /* 0x0000002006067890 */ /* 0x002fe2000ff3e0ff */
[----:B------:R-:W-:-:S03]  /*01f0*/  MOV R2, UR4 ;  /* 0x0000000400027c02 */ /* 0x000fc60008000f00 */
[----:B------:R-:W-:Y:S01]  /*0200*/  MOV R3, UR5 ;  /* 0x0000000500037c02 */ /* 0x000fe20008000f00 */
[----:B------:R-:W-:-:S12]  /*0210*/  UIADD3.X UR7, UPT, UPT, URZ, UR7, URZ, UP1, !UPT ;  /* 0x00000007ff077290 */ /* 0x000fd80008ffe4ff */
.L_x_2:
[----:B------:R-:W-:Y:S01]  /*0220*/  MOV R4, UR6 ;  /* 0x0000000600047c02 */ /* 0x000fe20008000f00 */
[----:B------:R-:W2:Y:S01]  /*0230*/  LDG.E R10, desc[UR12][R2.64+-0x20] ;  /* 0xffffe00c020a7981 */ /* 0x000ea2000c1e1900 */
[----:B------:R-:W-:-:S03]  /*0240*/  MOV R5, UR7 ;  /* 0x0000000700057c02 */ /* 0x000fc60008000f00 */
[----:B------:R-:W3:Y:S01]  /*0250*/  LDG.E R25, desc[UR12][R2.64+-0x1c] ;  /* 0xffffe40c02197981 */ /* 0x000ee2000c1e1900 */
[----:B------:R-:W-:-:S03]  /*0260*/  IMAD.WIDE R4, R8, 0x4, R4 ;  /* 0x0000000408047825 */ /* 0x000fc600078e0204 */
[----:B------:R-:W4:Y:S04]  /*0270*/  LDG.E R15, desc[UR12][R2.64+-0x18] ;  /* 0xffffe80c020f7981 */ /* 0x000f28000c1e1900 */
[----:B------:R-:W2:Y:S04]  /*0280*/  LDG.E R9, desc[UR12][R4.64+-0x20] ;  /* 0xffffe00c04097981 */ /* 0x000ea8000c1e1900 */
[----:B------:R-:W3:Y:S04]  /*0290*/  LDG.E R24, desc[UR12][R4.64+-0x1c] ;  /* 0xffffe40c04187981 */ /* 0x000ee8000c1e1900 */
[----:B------:R-:W4:Y:S04]  /*02a0*/  LDG.E R16, desc[UR12][R4.64+-0x18] ;  /* 0xffffe80c04107981 */ /* 0x000f28000c1e1900 */
[----:B------:R-:W5:Y:S04]  /*02b0*/  LDG.E R17, desc[UR12][R2.64+-0x14] ;  /* 0xffffec0c02117981 */ /* 0x000f68000c1e1900 */
        /* <DEDUP_REMOVED lines=8> */
[----:B------:R-:W5:Y:S01]  /*0340*/  LDG.E R27, desc[UR12][R2.64+0x1c] ;  /* 0x00001c0c021b7981 */ /* 0x000f62000c1e1900 */
[----:B--2---:R-:W-:-:S03]  /*0350*/  FADD R14, R9, -R10 ;  /* 0x8000000a090e7221 */ /* 0x004fc60000000000 */
[----:B------:R-:W2:Y:S01]  /*0360*/  LDG.E R9, desc[UR12][R2.64+-0x4] ;  /* 0xfffffc0c02097981 */ /* 0x000ea2000c1e1900 */
[----:B------:R-:W-:Y:S01]  /*0370*/  FFMA R23, R14, R14, R13 ;  /* 0x0000000e0e177223 */ /* 0x000fe2000000000d */
[----:B---3--:R-:W-:Y:S02]  /*0380*/  FADD R24, R24, -R25 ;  /* 0x8000001918187221 */ /* 0x008fe40000000000 */
[----:B------:R-:W2:Y:S02]  /*0390*/  LDG.E R10, desc[UR12][R4.64+-0x4] ;  /* 0xfffffc0c040a7981 */ /* 0x000ea4000c1e1900 */
[----:B------:R-:W-:Y:S01]  /*03a0*/  FFMA R23, R24, R24, R23 ;  /* 0x0000001818177223 */ /* 0x000fe20000000017 */
[----:B----4-:R-:W-:Y:S01]  /*03b0*/  FADD R24, R16, -R15 ;  /* 0x8000000f10187221 */ /* 0x010fe20000000000 */
[----:B------:R-:W3:Y:S04]  /*03c0*/  LDG.E R14, desc[UR12][R2.64] ;  /* 0x0000000c020e7981 */ /* 0x000ee8000c1e1900 */
[----:B------:R-:W3:Y:S01]  /*03d0*/  LDG.E R13, desc[UR12][R4.64] ;  /* 0x0000000c040d7981 */ /* 0x000ee2000c1e1900 */
[----:B------:R-:W-:Y:S01]  /*03e0*/  FFMA R23, R24, R24, R23 ;  /* 0x0000001818177223 */ /* 0x000fe20000000017 */
[----:B-----5:R-:W-:-:S02]  /*03f0*/  FADD R24, R18, -R17 ;  /* 0x8000001112187221 */ /* 0x020fc40000000000 */
[----:B------:R-:W4:Y:S04]  /*0400*/  LDG.E R15, desc[UR12][R2.64+0x4] ;  /* 0x0000040c020f7981 */ /* 0x000f28000c1e1900 */
[----:B------:R-:W4:Y:S01]  /*0410*/  LDG.E R16, desc[UR12][R4.64+0x4] ;  /* 0x0000040c04107981 */ /* 0x000f22000c1e1900 */
[----:B------:R-:W-:Y:S01]  /*0420*/  FFMA R23, R24, R24, R23 ;  /* 0x0000001818177223 */ /* 0x000fe20000000017 */
[----:B------:R-:W-:Y:S02]  /*0430*/  FADD R24, R20, -R19 ;  /* 0x8000001314187221 */ /* 0x000fe40000000000 */
[----:B------:R-:W5:Y:S04]  /*0440*/  LDG.E R17, desc[UR12][R2.64+0x8] ;  /* 0x0000080c02117981 */ /* 0x000f68000c1e1900 */
[----:B------:R-:W5:Y:S01]  /*0450*/  LDG.E R18, desc[UR12][R4.64+0x8] ;  /* 0x0000080c04127981 */ /* 0x000f62000c1e1900 */
[----:B------:R-:W-:Y:S01]  /*0460*/  FFMA R23, R24, R24, R23 ;  /* 0x0000001818177223 */ /* 0x000fe20000000017 */
[----:B------:R-:W-:-:S02]  /*0470*/  FADD R24, R22, -R21 ;  /* 0x8000001516187221 */ /* 0x000fc40000000000 */
[----:B------:R-:W5:Y:S04]  /*0480*/  LDG.E R19, desc[UR12][R2.64+0xc] ;  /* 0x00000c0c02137981 */ /* 0x000f68000c1e1900 */
[----:B------:R-:W5:Y:S01]  /*0490*/  LDG.E R20, desc[UR12][R4.64+0xc] ;  /* 0x00000c0c04147981 */ /* 0x000f62000c1e1900 */
[----:B------:R-:W-:-:S03]  /*04a0*/  FFMA R23, R24, R24, R23 ;  /* 0x0000001818177223 */ /* 0x000fc60000000017 */
[----:B------:R-:W5:Y:S04]  /*04b0*/  LDG.E R21, desc[UR12][R2.64+0x10] ;  /* 0x0000100c02157981 */ /* 0x000f68000c1e1900 */
[----:B------:R-:W5:Y:S01]  /*04c0*/  LDG.E R22, desc[UR12][R4.64+0x10] ;  /* 0x0000100c04167981 */ /* 0x000f62000c1e1900 */
[----:B------:R-:W-:-:S03]  /*04d0*/  FADD R28, R11, -R12 ;  /* 0x8000000c0b1c7221 */ /* 0x000fc60000000000 */
[----:B------:R-:W5:Y:S04]  /*04e0*/  LDG.E R24, desc[UR12][R2.64+0x14] ;  /* 0x0000140c02187981 */ /* 0x000f68000c1e1900 */
[----:B------:R-:W5:Y:S04]  /*04f0*/  LDG.E R25, desc[UR12][R4.64+0x14] ;  /* 0x0000140c04197981 */ /* 0x000f68000c1e1900 */
[----:B------:R0:W5:Y:S04]  /*0500*/  LDG.E R11, desc[UR12][R2.64+0x18] ;  /* 0x0000180c020b7981 */ /* 0x000168000c1e1900 */
[----:B------:R-:W5:Y:S01]  /*0510*/  LDG.E R12, desc[UR12][R4.64+0x18] ;  /* 0x0000180c040c7981 */ /* 0x000f62000c1e1900 */
[----:B------:R-:W-:Y:S01]  /*0520*/  FFMA R23, R28, R28, R23 ;  /* 0x0000001c1c177223 */ /* 0x000fe20000000017 */
[----:B------:R-:W-:-:S04]  /*0530*/  UIADD3 UR11, UPT, UPT, UR11, 0x10, URZ ;  /* 0x000000100b0b7890 */ /* 0x000fc8000fffe0ff */
[----:B------:R-:W-:Y:S01]  /*0540*/  UISETP.NE.AND UP1, UPT, UR11, URZ, UPT ;  /* 0x000000ff0b00728c */ /* 0x000fe2000bf25270 */
[----:B0-----:R-:W-:Y:S01]  /*0550*/  IADD3 R2, P0, PT, R2, 0x40, RZ ;  /* 0x0000004002027810 */ /* 0x001fe20007f1e0ff */
[----:B------:R-:W-:Y:S01]  /*0560*/  FADD R26, R26, -R27 ;  /* 0x8000001b1a1a7221 */ /* 0x000fe20000000000 */
[----:B------:R-:W-:Y:S02]  /*0570*/  IADD3 R8, PT, PT, R8, 0x10, RZ ;  /* 0x0000001008087810 */ /* 0x000fe40007ffe0ff */
[----:B------:R-:W-:Y:S01]  /*0580*/  IADD3.X R3, PT, PT, RZ, R3, RZ, P0, !PT ;  /* 0x00000003ff037210 */ /* 0x000fe200007fe4ff */
[----:B--2---:R-:W-:-:S04]  /*0590*/  FADD R10, R10, -R9 ;  /* 0x800000090a0a7221 */ /* 0x004fc80000000000 */
[----:B------:R-:W-:Y:S01]  /*05a0*/  FFMA R23, R10, R10, R23 ;  /* 0x0000000a0a177223 */ /* 0x000fe20000000017 */
[----:B---3--:R-:W-:-:S04]  /*05b0*/  FADD R14, R13, -R14 ;  /* 0x8000000e0d0e7221 */ /* 0x008fc80000000000 */
[----:B------:R-:W-:Y:S01]  /*05c0*/  FFMA R23, R14, R14, R23 ;  /* 0x0000000e0e177223 */ /* 0x000fe20000000017 */
[----:B----4-:R-:W-:-:S04]  /*05d0*/  FADD R16, R16, -R15 ;  /* 0x8000000f10107221 */ /* 0x010fc80000000000 */
[----:B------:R-:W-:Y:S01]  /*05e0*/  FFMA R23, R16, R16, R23 ;  /* 0x0000001010177223 */ /* 0x000fe20000000017 */
[----:B-----5:R-:W-:-:S04]  /*05f0*/  FADD R18, R18, -R17 ;  /* 0x8000001112127221 */ /* 0x020fc80000000000 */
[----:B------:R-:W-:Y:S01]  /*0600*/  FFMA R23, R18, R18, R23 ;  /* 0x0000001212177223 */ /* 0x000fe20000000017 */
[----:B------:R-:W-:-:S04]  /*0610*/  FADD R20, R20, -R19 ;  /* 0x8000001314147221 */ /* 0x000fc80000000000 */
[----:B------:R-:W-:Y:S01]  /*0620*/  FFMA R23, R20, R20, R23 ;  /* 0x0000001414177223 */ /* 0x000fe20000000017 */
[----:B------:R-:W-:-:S04]  /*0630*/  FADD R22, R22, -R21 ;  /* 0x8000001516167221 */ /* 0x000fc80000000000 */
[----:B------:R-:W-:Y:S01]  /*0640*/  FFMA R23, R22, R22, R23 ;  /* 0x0000001616177223 */ /* 0x000fe20000000017 */
[----:B------:R-:W-:-:S04]  /*0650*/  FADD R24, R25, -R24 ;  /* 0x8000001819187221 */ /* 0x000fc80000000000 */
[----:B------:R-:W-:Y:S01]  /*0660*/  FFMA R23, R24, R24, R23 ;  /* 0x0000001818177223 */ /* 0x000fe20000000017 */
[----:B------:R-:W-:-:S04]  /*0670*/  FADD R12, R12, -R11 ;  /* 0x8000000b0c0c7221 */ /* 0x000fc80000000000 */
[----:B------:R-:W-:-:S04]  /*0680*/  FFMA R23, R12, R12, R23 ;  /* 0x0000000c0c177223 */ /* 0x000fc80000000017 */
[----:B------:R-:W-:Y:S01]  /*0690*/  FFMA R13, R26, R26, R23 ;  /* 0x0000001a1a0d7223 */ /* 0x000fe20000000017 */
[----:B------:R-:W-:Y:S06]  /*06a0*/  BRA.U UP1, `(.L_x_2) ;  /* 0xfffffff901dc7547 */ /* 0x000fec000b83ffff */
.L_x_1:
[----:B------:R-:W-:Y:S05]  /*06b0*/  BRA.U !UP0, `(.L_x_0) ;  /* 0x0000000508647547 */ /* 0x000fea000b800000 */
[----:B------:R-:W-:Y:S02]  /*06c0*/  UISETP.GE.U32.AND UP0, UPT, UR9, 0x8, UPT ;  /* 0x000000080900788c */ /* 0x000fe4000bf06070 */
[----:B------:R-:W-:-:S04]  /*06d0*/  ULOP3.LUT UR5, UR8, 0x7, URZ, 0xc0, !UPT ;  /* 0x0000000708057892 */ /* 0x000fc8000f8ec0ff */
[----:B------:R-:W-:-:S03]  /*06e0*/  UISETP.NE.AND UP1, UPT, UR5, URZ, UPT ;  /* 0x000000ff0500728c */ /* 0x000fc6000bf25270 */
[----:B------:R-:W-:Y:S08]  /*06f0*/  BRA.U !UP0, `(.L_x_3) ;  /* 0x0000000108987547 */ /* 0x000ff0000b800000 */
[----:B------:R-:W0:Y:S01]  /*0700*/  LDC.64 R4, c[0x0][0x388] ;  /* 0x0000e200ff047b82 */ /* 0x000e220000000a00 */
[----:B------:R-:W-:-:S07]  /*0710*/  IADD3 R9, PT, PT, R7, R6, RZ ;  /* 0x0000000607097210 */ /* 0x000fce0007ffe0ff */
[----:B------:R-:W1:Y:S01]  /*0720*/  LDC.64 R2, c[0x0][0x398] ;  /* 0x0000e600ff027b82 */ /* 0x000e620000000a00 */
[----:B0-----:R-:W-:-:S05]  /*0730*/  IMAD.WIDE R4, R9, 0x4, R4 ;  /* 0x0000000409047825 */ /* 0x001fca00078e0204 */
[----:B------:R-:W2:Y:S01]  /*0740*/  LDG.E R18, desc[UR12][R4.64] ;  /* 0x0000000c04127981 */ /* 0x000ea2000c1e1900 */
[----:B-1----:R-:W-:-:S03]  /*0750*/  IMAD.WIDE.U32 R2, R6, 0x4, R2 ;  /* 0x0000000406027825 */ /* 0x002fc600078e0002 */
[----:B------:R-:W3:Y:S04]  /*0760*/  LDG.E R20, desc[UR12][R4.64+0x4] ;  /* 0x0000040c04147981 */ /* 0x000ee8000c1e1900 */
[----:B------:R-:W2:Y:S04]  /*0770*/  LDG.E R21, desc[UR12][R2.64] ;  /* 0x0000000c02157981 */ /* 0x000ea8000c1e1900 */
[----:B------:R-:W3:Y:S04]  /*0780*/  LDG.E R23, desc[UR12][R2.64+0x4] ;  /* 0x0000040c02177981 */ /* 0x000ee8000c1e1900 */
[----:B------:R-:W4:Y:S04]  /*0790*/  LDG.E R22, desc[UR12][R4.64+0x8] ;  /* 0x0000080c04167981 */ /* 0x000f28000c1e1900 */
        /* <DEDUP_REMOVED lines=11> */
[----:B------:R-:W-:Y:S01]  /*0850*/  IADD3 R6, PT, PT, R6, 0x8, RZ ;  /* 0x0000000806067810 */ /* 0x000fe20007ffe0ff */
        /* <DEDUP_REMOVED lines=15> */
[----:B------:R-:W-:-:S07]  /*0950*/  FFMA R13, R16, R16, R13 ;  /* 0x00000010100d7223 */ /* 0x000fce000000000d */
.L_x_3:
        /* <DEDUP_REMOVED lines=26> */
[----:B------:R-:W-:-:S07]  /*0b00*/  FFMA R13, R17, R17, R8 ;  /* 0x00000011110d7223 */ /* 0x000fce0000000008 */
.L_x_4:
[----:B------:R-:W-:Y:S05]  /*0b10*/  BRA.U !UP1, `(.L_x_0) ;  /* 0x00000001094c7547 */ /* 0x000fea000b800000 */
[----:B------:R-:W0:Y:S01]  /*0b20*/  LDC.64 R4, c[0x0][0x398] ;  /* 0x0000e600ff047b82 */ /* 0x000e220000000a00 */
[----:B------:R-:W-:Y:S01]  /*0b30*/  IADD3 R9, PT, PT, R7, R6, RZ ;  /* 0x0000000607097210 */ /* 0x000fe20007ffe0ff */
[----:B------:R-:W-:-:S06]  /*0b40*/  UIADD3 UR4, UPT, UPT, -UR4, URZ, URZ ;  /* 0x000000ff04047290 */ /* 0x000fcc000fffe1ff */
[----:B------:R-:W1:Y:S01]  /*0b50*/  LDC.64 R2, c[0x0][0x388] ;  /* 0x0000e200ff027b82 */ /* 0x000e620000000a00 */
[----:B0-----:R-:W-:-:S03]  /*0b60*/  IMAD.WIDE.U32 R4, R6, 0x4, R4 ;  /* 0x0000000406047825 */ /* 0x001fc600078e0004 */
[----:B------:R-:W-:Y:S02]  /*0b70*/  MOV R6, R4 ;  /* 0x0000000400067202 */ /* 0x000fe40000000f00 */
[----:B------:R-:W-:-:S07]  /*0b80*/  MOV R11, R5 ;  /* 0x00000005000b7202 */ /* 0x000fce0000000f00 */
.L_x_5:
[----:B-1----:R-:W-:Y:S01]  /*0b90*/  IMAD.WIDE R4, R9, 0x4, R2 ;  /* 0x0000000409047825 */ /* 0x002fe200078e0202 */
[----:B------:R-:W-:-:S05]  /*0ba0*/  MOV R7, R11 ;  /* 0x0000000b00077202 */ /* 0x000fca0000000f00 */
[----:B------:R-:W2:Y:S04]  /*0bb0*/  LDG.E R4, desc[UR12][R4.64] ;  /* 0x0000000c04047981 */ /* 0x000ea8000c1e1900 */
[----:B------:R0:W2:Y:S01]  /*0bc0*/  LDG.E R7, desc[UR12][R6.64] ;  /* 0x0000000c06077981 */ /* 0x0000a2000c1e1900 */
[----:B------:R-:W-:Y:S01]  /*0bd0*/  UIADD3 UR4, UPT, UPT, UR4, 0x1, URZ ;  /* 0x0000000104047890 */ /* 0x000fe2000fffe0ff */
[----:B------:R-:W-:-:S03]  /*0be0*/  IADD3 R9, PT, PT, R9, 0x1, RZ ;  /* 0x0000000109097810 */ /* 0x000fc60007ffe0ff */
[----:B------:R-:W-:Y:S01]  /*0bf0*/  UISETP.NE.AND UP0, UPT, UR4, URZ, UPT ;  /* 0x000000ff0400728c */ /* 0x000fe2000bf05270 */
[----:B0-----:R-:W-:-:S04]  /*0c00*/  IADD3 R6, P0, PT, R6, 0x4, RZ ;  /* 0x0000000406067810 */ /* 0x001fc80007f1e0ff */
[----:B------:R-:W-:Y:S01]  /*0c10*/  IADD3.X R11, PT, PT, RZ, R11, RZ, P0, !PT ;  /* 0x0000000bff0b7210 */ /* 0x000fe200007fe4ff */
[----:B--2---:R-:W-:-:S04]  /*0c20*/  FADD R8, R4, -R7 ;  /* 0x8000000704087221 */ /* 0x004fc80000000000 */
[----:B------:R-:W-:Y:S01]  /*0c30*/  FFMA R13, R8, R8, R13 ;  /* 0x00000008080d7223 */ /* 0x000fe2000000000d */
[----:B------:R-:W-:Y:S06]  /*0c40*/  BRA.U UP0, `(.L_x_5) ;  /* 0xfffffffd00d07547 */ /* 0x000fec000b83ffff */
.L_x_0:
[----:B------:R-:W0:Y:S02]  /*0c50*/  LDC.64 R2, c[0x0][0x3a8] ;  /* 0x0000ea00ff027b82 */ /* 0x000e240000000a00 */
[----:B0-----:R-:W-:-:S05]  /*0c60*/  IMAD.WIDE R2, R0, 0x4, R2 ;  /* 0x0000000400027825 */ /* 0x001fca00078e0202 */
[----:B------:R-:W-:Y:S01]  /*0c70*/  STG.E desc[UR12][R2.64], R13 ;  /* 0x0000000d02007986 */ /* 0x000fe2000c10190c */
[----:B------:R-:W-:Y:S05]  /*0c80*/  EXIT ;  /* 0x000000000000794d */ /* 0x000fea0003800000 */
.L_x_6:
[----:B------:R-:W-:-:S00]  /*0c90*/  BRA `(.L_x_6) ;  /* 0xfffffffc00fc7947 */ /* 0x000fc0000383ffff */
[----:B------:R-:W-:-:S00]  /*0ca0*/  NOP ;  /* 0x0000000000007918 */ /* 0x000fc00000000000 */
        /* <DEDUP_REMOVED lines=13> */
.L_x_7:


//--------------------- .nv.shared.reserved.0     --------------------------
	.section	.nv.shared.reserved.0,"aw",@nobits
	.weak		__nv_reservedSMEM_offset_0_alias
	.size		__nv_reservedSMEM_offset_0_alias, 0, 64
	.other		__nv_reservedSMEM_offset_0_alias,@"STO_CUDA_RESERVED_SHARED STV_DEFAULT"
__nv_reservedSMEM_offset_0_alias:
	.zero		0
	.zero		64


//--------------------- .nv.constant0.GetDistanceToClasses --------------------------
	.section	.nv.constant0.GetDistanceToClasses,"a",@progbits
	.sectionflags	@""
	.align	4
.nv.constant0.GetDistanceToClasses:
	.zero		948


//--------------------- SYMBOLS --------------------------

	.type		.nv.reservedSmem.offset0,@object
	.size		.nv.reservedSmem.offset0,0x4
